//
// Generated by NVIDIA NVVM Compiler
//
// Compiler Build ID: CL-36424714
// Cuda compilation tools, release 13.0, V13.0.88
// Based on NVVM 20.0.0
//

.version 9.0
.target sm_100
.address_size 64

	// .globl	_Z14vectorAdditioniPfS_S_

.visible .entry _Z14vectorAdditioniPfS_S_(
	.param .u32 _Z14vectorAdditioniPfS_S__param_0,
	.param .u64 .ptr .align 1 _Z14vectorAdditioniPfS_S__param_1,
	.param .u64 .ptr .align 1 _Z14vectorAdditioniPfS_S__param_2,
	.param .u64 .ptr .align 1 _Z14vectorAdditioniPfS_S__param_3
)
{
	.reg .pred 	%p<10>;
	.reg .b32 	%r<23>;
	.reg .b32 	%f<88>;
	.reg .b64 	%rd<40>;

	ld.param.u32 	%r16, [_Z14vectorAdditioniPfS_S__param_0];
	ld.param.u64 	%rd22, [_Z14vectorAdditioniPfS_S__param_1];
	ld.param.u64 	%rd23, [_Z14vectorAdditioniPfS_S__param_2];
	ld.param.u64 	%rd24, [_Z14vectorAdditioniPfS_S__param_3];
	cvta.to.global.u64 	%rd1, %rd24;
	cvta.to.global.u64 	%rd2, %rd23;
	cvta.to.global.u64 	%rd3, %rd22;
	setp.lt.s32 	%p1, %r16, 1;
	@%p1 bra 	$L__BB0_13;
	and.b32  	%r1, %r16, 15;
	setp.lt.u32 	%p2, %r16, 16;
	mov.b32 	%r20, 0;
	@%p2 bra 	$L__BB0_4;
	and.b32  	%r20, %r16, 2147483632;
	neg.s32 	%r18, %r20;
	add.s64 	%rd36, %rd3, 32;
	add.s64 	%rd35, %rd2, 32;
	add.s64 	%rd34, %rd1, 32;
$L__BB0_3:
	.pragma "nounroll";
	ld.global.f32 	%f1, [%rd36+-32];
	ld.global.f32 	%f2, [%rd35+-32];
	add.f32 	%f3, %f1, %f2;
	st.global.f32 	[%rd34+-32], %f3;
	ld.global.f32 	%f4, [%rd36+-28];
	ld.global.f32 	%f5, [%rd35+-28];
	add.f32 	%f6, %f4, %f5;
	st.global.f32 	[%rd34+-28], %f6;
	ld.global.f32 	%f7, [%rd36+-24];
	ld.global.f32 	%f8, [%rd35+-24];
	add.f32 	%f9, %f7, %f8;
	st.global.f32 	[%rd34+-24], %f9;
	ld.global.f32 	%f10, [%rd36+-20];
	ld.global.f32 	%f11, [%rd35+-20];
	add.f32 	%f12, %f10, %f11;
	st.global.f32 	[%rd34+-20], %f12;
	ld.global.f32 	%f13, [%rd36+-16];
	ld.global.f32 	%f14, [%rd35+-16];
	add.f32 	%f15, %f13, %f14;
	st.global.f32 	[%rd34+-16], %f15;
	ld.global.f32 	%f16, [%rd36+-12];
	ld.global.f32 	%f17, [%rd35+-12];
	add.f32 	%f18, %f16, %f17;
	st.global.f32 	[%rd34+-12], %f18;
	ld.global.f32 	%f19, [%rd36+-8];
	ld.global.f32 	%f20, [%rd35+-8];
	add.f32 	%f21, %f19, %f20;
	st.global.f32 	[%rd34+-8], %f21;
	ld.global.f32 	%f22, [%rd36+-4];
	ld.global.f32 	%f23, [%rd35+-4];
	add.f32 	%f24, %f22, %f23;
	st.global.f32 	[%rd34+-4], %f24;
	ld.global.f32 	%f25, [%rd36];
	ld.global.f32 	%f26, [%rd35];
	add.f32 	%f27, %f25, %f26;
	st.global.f32 	[%rd34], %f27;
	ld.global.f32 	%f28, [%rd36+4];
	ld.global.f32 	%f29, [%rd35+4];
	add.f32 	%f30, %f28, %f29;
	st.global.f32 	[%rd34+4], %f30;
	ld.global.f32 	%f31, [%rd36+8];
	ld.global.f32 	%f32, [%rd35+8];
	add.f32 	%f33, %f31, %f32;
	st.global.f32 	[%rd34+8], %f33;
	ld.global.f32 	%f34, [%rd36+12];
	ld.global.f32 	%f35, [%rd35+12];
	add.f32 	%f36, %f34, %f35;
	st.global.f32 	[%rd34+12], %f36;
	ld.global.f32 	%f37, [%rd36+16];
	ld.global.f32 	%f38, [%rd35+16];
	add.f32 	%f39, %f37, %f38;
	st.global.f32 	[%rd34+16], %f39;
	ld.global.f32 	%f40, [%rd36+20];
	ld.global.f32 	%f41, [%rd35+20];
	add.f32 	%f42, %f40, %f41;
	st.global.f32 	[%rd34+20], %f42;
	ld.global.f32 	%f43, [%rd36+24];
	ld.global.f32 	%f44, [%rd35+24];
	add.f32 	%f45, %f43, %f44;
	st.global.f32 	[%rd34+24], %f45;
	ld.global.f32 	%f46, [%rd36+28];
	ld.global.f32 	%f47, [%rd35+28];
	add.f32 	%f48, %f46, %f47;
	st.global.f32 	[%rd34+28], %f48;
	add.s32 	%r18, %r18, 16;
	add.s64 	%rd36, %rd36, 64;
	add.s64 	%rd35, %rd35, 64;
	add.s64 	%rd34, %rd34, 64;
	setp.ne.s32 	%p3, %r18, 0;
	@%p3 bra 	$L__BB0_3;
$L__BB0_4:
	setp.eq.s32 	%p4, %r1, 0;
	@%p4 bra 	$L__BB0_13;
	and.b32  	%r7, %r16, 7;
	setp.lt.u32 	%p5, %r1, 8;
	@%p5 bra 	$L__BB0_7;
	mul.wide.u32 	%rd25, %r20, 4;
	add.s64 	%rd26, %rd3, %rd25;
	ld.global.f32 	%f49, [%rd26];
	add.s64 	%rd27, %rd2, %rd25;
	ld.global.f32 	%f50, [%rd27];
	add.f32 	%f51, %f49, %f50;
	add.s64 	%rd28, %rd1, %rd25;
	st.global.f32 	[%rd28], %f51;
	ld.global.f32 	%f52, [%rd26+4];
	ld.global.f32 	%f53, [%rd27+4];
	add.f32 	%f54, %f52, %f53;
	st.global.f32 	[%rd28+4], %f54;
	ld.global.f32 	%f55, [%rd26+8];
	ld.global.f32 	%f56, [%rd27+8];
	add.f32 	%f57, %f55, %f56;
	st.global.f32 	[%rd28+8], %f57;
	ld.global.f32 	%f58, [%rd26+12];
	ld.global.f32 	%f59, [%rd27+12];
	add.f32 	%f60, %f58, %f59;
	st.global.f32 	[%rd28+12], %f60;
	ld.global.f32 	%f61, [%rd26+16];
	ld.global.f32 	%f62, [%rd27+16];
	add.f32 	%f63, %f61, %f62;
	st.global.f32 	[%rd28+16], %f63;
	ld.global.f32 	%f64, [%rd26+20];
	ld.global.f32 	%f65, [%rd27+20];
	add.f32 	%f66, %f64, %f65;
	st.global.f32 	[%rd28+20], %f66;
	ld.global.f32 	%f67, [%rd26+24];
	ld.global.f32 	%f68, [%rd27+24];
	add.f32 	%f69, %f67, %f68;
	st.global.f32 	[%rd28+24], %f69;
	ld.global.f32 	%f70, [%rd26+28];
	ld.global.f32 	%f71, [%rd27+28];
	add.f32 	%f72, %f70, %f71;
	st.global.f32 	[%rd28+28], %f72;
	add.s32 	%r20, %r20, 8;
$L__BB0_7:
	setp.eq.s32 	%p6, %r7, 0;
	@%p6 bra 	$L__BB0_13;
	and.b32  	%r10, %r16, 3;
	setp.lt.u32 	%p7, %r7, 4;
	@%p7 bra 	$L__BB0_10;
	mul.wide.u32 	%rd29, %r20, 4;
	add.s64 	%rd30, %rd3, %rd29;
	ld.global.f32 	%f73, [%rd30];
	add.s64 	%rd31, %rd2, %rd29;
	ld.global.f32 	%f74, [%rd31];
	add.f32 	%f75, %f73, %f74;
	add.s64 	%rd32, %rd1, %rd29;
	st.global.f32 	[%rd32], %f75;
	ld.global.f32 	%f76, [%rd30+4];
	ld.global.f32 	%f77, [%rd31+4];
	add.f32 	%f78, %f76, %f77;
	st.global.f32 	[%rd32+4], %f78;
	ld.global.f32 	%f79, [%rd30+8];
	ld.global.f32 	%f80, [%rd31+8];
	add.f32 	%f81, %f79, %f80;
	st.global.f32 	[%rd32+8], %f81;
	ld.global.f32 	%f82, [%rd30+12];
	ld.global.f32 	%f83, [%rd31+12];
	add.f32 	%f84, %f82, %f83;
	st.global.f32 	[%rd32+12], %f84;
	add.s32 	%r20, %r20, 4;
$L__BB0_10:
	setp.eq.s32 	%p8, %r10, 0;
	@%p8 bra 	$L__BB0_13;
	mul.wide.u32 	%rd33, %r20, 4;
	add.s64 	%rd39, %rd1, %rd33;
	add.s64 	%rd38, %rd2, %rd33;
	add.s64 	%rd37, %rd3, %rd33;
	neg.s32 	%r22, %r10;
$L__BB0_12:
	.pragma "nounroll";
	ld.global.f32 	%f85, [%rd37];
	ld.global.f32 	%f86, [%rd38];
	add.f32 	%f87, %f85, %f86;
	st.global.f32 	[%rd39], %f87;
	add.s64 	%rd39, %rd39, 4;
	add.s64 	%rd38, %rd38, 4;
	add.s64 	%rd37, %rd37, 4;
	add.s32 	%r22, %r22, 1;
	setp.ne.s32 	%p9, %r22, 0;
	@%p9 bra 	$L__BB0_12;
$L__BB0_13:
	ret;

}


// ===== COMPILED SASS (sm_100) =====

	.target	sm_100

	.elftype	@"ET_EXEC"


//--------------------- .note.nv.tkinfo           --------------------------
	.section	.note.nv.tkinfo,"",@"SHT_NOTE"
	.sectionflags	@"SHF_NOTE_NV_TKINFO"
	.tkinfo
        /*0018*/ 	.word	0x00000002
        /*0030*/ 	.string	""
        /*0030*/ 	.string	"ptxas"
        /*0030*/ 	.string	"Cuda compilation tools, release 13.0, V13.0.88"
        /*0030*/ 	.string	"Build cuda_13.0.r13.0/compiler.36424714_0"
        /*0030*/ 	.string	"-arch sm_100 -m 64 "



//--------------------- .note.nv.cuinfo           --------------------------
	.section	.note.nv.cuinfo,"",@"SHT_NOTE"
	.sectionflags	@"SHF_NOTE_NV_CUINFO"
        /*0018*/ 	.short	0x0002
        /*001a*/ 	.short	0x0064
        /*001c*/ 	.short	0x0082
	.zero		2


//--------------------- .nv.info                  --------------------------
	.section	.nv.info,"",@"SHT_CUDA_INFO"
	.align	4


	//----- nvinfo : EIATTR_REGCOUNT
	.align		4
        /*0000*/ 	.byte	0x04, 0x2f
        /*0002*/ 	.short	(.L_1 - .L_0)
	.align		4
.L_0:
        /*0004*/ 	.word	index@(_Z14vectorAdditioniPfS_S_)
        /*0008*/ 	.word	0x00000014


	//----- nvinfo : EIATTR_FRAME_SIZE
	.align		4
.L_1:
        /*000c*/ 	.byte	0x04, 0x11
        /*000e*/ 	.short	(.L_3 - .L_2)
	.align		4
.L_2:
        /*0010*/ 	.word	index@(_Z14vectorAdditioniPfS_S_)
        /*0014*/ 	.word	0x00000000


	//----- nvinfo : EIATTR_MIN_STACK_SIZE
	.align		4
.L_3:
        /*0018*/ 	.byte	0x04, 0x12
        /*001a*/ 	.short	(.L_5 - .L_4)
	.align		4
.L_4:
        /*001c*/ 	.word	index@(_Z14vectorAdditioniPfS_S_)
        /*0020*/ 	.word	0x00000000
.L_5:


//--------------------- .nv.compat                --------------------------
	.section	.nv.compat,"",@"SHT_CUDA_COMPAT_INFO"
	.align	4
        /*0000*/ 	.byte	0x02, 0x09, 0x00, 0x00, 0x02, 0x02, 0x01, 0x00, 0x02, 0x05, 0x05, 0x00, 0x03, 0x07, 0x01, 0x01
        /*0010*/ 	.byte	0x02, 0x03, 0x00, 0x00, 0x02, 0x06, 0x01, 0x00, 0x04, 0x0b, 0x08, 0x00, 0x09, 0x00, 0x00, 0x00
        /*0020*/ 	.byte	0x00, 0x00, 0x00, 0x00


//--------------------- .nv.info._Z14vectorAdditioniPfS_S_ --------------------------
	.section	.nv.info._Z14vectorAdditioniPfS_S_,"",@"SHT_CUDA_INFO"
	.sectionflags	@""
	.align	4


	//----- nvinfo : EIATTR_CUDA_API_VERSION
	.align		4
        /*0000*/ 	.byte	0x04, 0x37
        /*0002*/ 	.short	(.L_7 - .L_6)
.L_6:
        /*0004*/ 	.word	0x00000082


	//----- nvinfo : EIATTR_KPARAM_INFO
	.align		4
.L_7:
        /*0008*/ 	.byte	0x04, 0x17
        /*000a*/ 	.short	(.L_9 - .L_8)
.L_8:
        /*000c*/ 	.word	0x00000000
        /*0010*/ 	.short	0x0003
        /*0012*/ 	.short	0x0018
        /*0014*/ 	.byte	0x00, 0xf5, 0x21, 0x00


	//----- nvinfo : EIATTR_KPARAM_INFO
	.align		4
.L_9:
        /*0018*/ 	.byte	0x04, 0x17
        /*001a*/ 	.short	(.L_11 - .L_10)
.L_10:
        /*001c*/ 	.word	0x00000000
        /*0020*/ 	.short	0x0002
        /*0022*/ 	.short	0x0010
        /*0024*/ 	.byte	0x00, 0xf5, 0x21, 0x00


	//----- nvinfo : EIATTR_KPARAM_INFO
	.align		4
.L_11:
        /*0028*/ 	.byte	0x04, 0x17
        /*002a*/ 	.short	(.L_13 - .L_12)
.L_12:
        /*002c*/ 	.word	0x00000000
        /*0030*/ 	.short	0x0001
        /*0032*/ 	.short	0x0008
        /*0034*/ 	.byte	0x00, 0xf5, 0x21, 0x00


	//----- nvinfo : EIATTR_KPARAM_INFO
	.align		4
.L_13:
        /*0038*/ 	.byte	0x04, 0x17
        /*003a*/ 	.short	(.L_15 - .L_14)
.L_14:
        /*003c*/ 	.word	0x00000000
        /*0040*/ 	.short	0x0000
        /*0042*/ 	.short	0x0000
        /*0044*/ 	.byte	0x00, 0xf0, 0x11, 0x00


	//----- nvinfo : EIATTR_SPARSE_MMA_MASK
	.align		4
.L_15:
        /*0048*/ 	.byte	0x03, 0x50
        /*004a*/ 	.short	0x0000


	//----- nvinfo : EIATTR_MAXREG_COUNT
	.align		4
        /*004c*/ 	.byte	0x03, 0x1b
        /*004e*/ 	.short	0x00ff


	//----- nvinfo : EIATTR_MERCURY_ISA_VERSION
	.align		4
        /*0050*/ 	.byte	0x03, 0x5f
        /*0052*/ 	.short	0x0101


	//----- nvinfo : EIATTR_VRC_CTA_INIT_COUNT
	.align		4
        /*0054*/ 	.byte	0x02, 0x4a
	.zero		1
	.zero		1


	//----- nvinfo : EIATTR_EXIT_INSTR_OFFSETS
	.align		4
        /*0058*/ 	.byte	0x04, 0x1c
        /*005a*/ 	.short	(.L_17 - .L_16)


	//   ....[0]....
.L_16:
        /*005c*/ 	.word	0x00000030


	//   ....[1]....
        /*0060*/ 	.word	0x00000680


	//   ....[2]....
        /*0064*/ 	.word	0x00000940


	//   ....[3]....
        /*0068*/ 	.word	0x00000b00


	//   ....[4]....
        /*006c*/ 	.word	0x00000ce0


	//----- nvinfo : EIATTR_CBANK_PARAM_SIZE
	.align		4
.L_17:
        /*0070*/ 	.byte	0x03, 0x19
        /*0072*/ 	.short	0x0020


	//----- nvinfo : EIATTR_PARAM_CBANK
	.align		4
        /*0074*/ 	.byte	0x04, 0x0a
        /*0076*/ 	.short	(.L_19 - .L_18)
	.align		4
.L_18:
        /*0078*/ 	.word	index@(.nv.constant0._Z14vectorAdditioniPfS_S_)
        /*007c*/ 	.short	0x0380
        /*007e*/ 	.short	0x0020


	//----- nvinfo : EIATTR_SW_WAR
	.align		4
.L_19:
        /*0080*/ 	.byte	0x04, 0x36
        /*0082*/ 	.short	(.L_21 - .L_20)
.L_20:
        /*0084*/ 	.word	0x00000008
.L_21:


//--------------------- .nv.callgraph             --------------------------
	.section	.nv.callgraph,"",@"SHT_CUDA_CALLGRAPH"
	.align	4
	.sectionentsize	8
	.align		4
        /*0000*/ 	.word	0x00000000
	.align		4
        /*0004*/ 	.word	0xffffffff
	.align		4
        /*0008*/ 	.word	0x00000000
	.align		4
        /*000c*/ 	.word	0xfffffffe
	.align		4
        /*0010*/ 	.word	0x00000000
	.align		4
        /*0014*/ 	.word	0xfffffffd
	.align		4
        /*0018*/ 	.word	0x00000000
	.align		4
        /*001c*/ 	.word	0xfffffffc


//--------------------- .text._Z14vectorAdditioniPfS_S_ --------------------------
	.section	.text._Z14vectorAdditioniPfS_S_,"ax",@progbits
	.align	128
        .global         _Z14vectorAdditioniPfS_S_
        .type           _Z14vectorAdditioniPfS_S_,@function
        .size           _Z14vectorAdditioniPfS_S_,(.L_x_6 - _Z14vectorAdditioniPfS_S_)
        .other          _Z14vectorAdditioniPfS_S_,@"STO_CUDA_ENTRY STV_DEFAULT"
_Z14vectorAdditioniPfS_S_:
.text._Z14vectorAdditioniPfS_S_:
[----:B------:R-:W-:Y:S08]  /*0000*/  LDC R1, c[0x0][0x37c] ;  /* 0x0000df00ff017b82 */ /* 0x000ff00000000800 */
[----:B------:R-:W0:Y:S02]  /*0010*/  LDC R2, c[0x0][0x380] ;  /* 0x0000e000ff027b82 */ /* 0x000e240000000800 */
[----:B0-----:R-:W-:-:S13]  /*0020*/  ISETP.GE.AND P0, PT, R2, 0x1, PT ;  /* 0x000000010200780c */ /* 0x001fda0003f06270 */
[----:B------:R-:W-:Y:S05]  /*0030*/  @!P0 EXIT ;  /* 0x000000000000894d */ /* 0x000fea0003800000 */
[C---:B------:R-:W-:Y:S01]  /*0040*/  ISETP.GE.U32.AND P1, PT, R2.reuse, 0x10, PT ;  /* 0x000000100200780c */ /* 0x040fe20003f26070 */
[----:B------:R-:W0:Y:S01]  /*0050*/  LDCU.64 UR10, c[0x0][0x358] ;  /* 0x00006b00ff0a77ac */ /* 0x000e220008000a00 */
[----:B------:R-:W-:Y:S01]  /*0060*/  LOP3.LUT R12, R2, 0xf, RZ, 0xc0, !PT ;  /* 0x0000000f020c7812 */ /* 0x000fe200078ec0ff */
[----:B------:R-:W-:-:S03]  /*0070*/  HFMA2 R0, -RZ, RZ, 0, 0 ;  /* 0x00000000ff007431 */ /* 0x000fc600000001ff */
[----:B------:R-:W-:-:S07]  /*0080*/  ISETP.NE.AND P0, PT, R12, RZ, PT ;  /* 0x000000ff0c00720c */ /* 0x000fce0003f05270 */
[----:B------:R-:W-:Y:S06]  /*0090*/  @!P1 BRA `(.L_x_0) ;  /* 0x0000000400789947 */ /* 0x000fec0003800000 */
[----:B------:R-:W1:Y:S01]  /*00a0*/  LDCU.64 UR8, c[0x0][0x388] ;  /* 0x00007100ff0877ac */ /* 0x000e620008000a00 */
[----:B------:R-:W-:Y:S01]  /*00b0*/  LOP3.LUT R0, R2, 0x7ffffff0, RZ, 0xc0, !PT ;  /* 0x7ffffff002007812 */ /* 0x000fe200078ec0ff */
[----:B------:R-:W2:Y:S03]  /*00c0*/  LDCU.128 UR12, c[0x0][0x390] ;  /* 0x00007200ff0c77ac */ /* 0x000ea60008000c00 */
[----:B------:R-:W-:Y:S01]  /*00d0*/  IADD3 R3, PT, PT, -R0, RZ, RZ ;  /* 0x000000ff00037210 */ /* 0x000fe20007ffe1ff */
[----:B-1----:R-:W-:Y:S02]  /*00e0*/  UIADD3 UR8, UP0, UPT, UR8, 0x20, URZ ;  /* 0x0000002008087890 */ /* 0x002fe4000ff1e0ff */
[----:B--2---:R-:W-:Y:S02]  /*00f0*/  UIADD3 UR6, UP1, UPT, UR12, 0x20, URZ ;  /* 0x000000200c067890 */ /* 0x004fe4000ff3e0ff */
[----:B------:R-:W-:-:S02]  /*0100*/  UIADD3 UR4, UP2, UPT, UR14, 0x20, URZ ;  /* 0x000000200e047890 */ /* 0x000fc4000ff5e0ff */
[----:B------:R-:W-:Y:S01]  /*0110*/  MOV R16, UR8 ;  /* 0x0000000800107c02 */ /* 0x000fe20008000f00 */
[----:B------:R-:W-:Y:S02]  /*0120*/  UIADD3.X UR9, UPT, UPT, URZ, UR9, URZ, UP0, !UPT ;  /* 0x00000009ff097290 */ /* 0x000fe400087fe4ff */
[----:B------:R-:W-:Y:S01]  /*0130*/  UIADD3.X UR7, UPT, UPT, URZ, UR13, URZ, UP1, !UPT ;  /* 0x0000000dff077290 */ /* 0x000fe20008ffe4ff */
[----:B------:R-:W-:Y:S01]  /*0140*/  IMAD.U32 R11, RZ, RZ, UR6 ;  /* 0x00000006ff0b7e24 */ /* 0x000fe2000f8e00ff */
[----:B------:R-:W-:Y:S01]  /*0150*/  UIADD3.X UR5, UPT, UPT, URZ, UR15, URZ, UP2, !UPT ;  /* 0x0000000fff057290 */ /* 0x000fe200097fe4ff */
[----:B------:R-:W-:Y:S02]  /*0160*/  MOV R10, UR4 ;  /* 0x00000004000a7c02 */ /* 0x000fe40008000f00 */
[----:B------:R-:W-:Y:S02]  /*0170*/  MOV R5, UR9 ;  /* 0x0000000900057c02 */ /* 0x000fe40008000f00 */
[----:B------:R-:W-:Y:S01]  /*0180*/  MOV R14, UR7 ;  /* 0x00000007000e7c02 */ /* 0x000fe20008000f00 */
[----:B------:R-:W-:-:S07]  /*0190*/  IMAD.U32 R13, RZ, RZ, UR5 ;  /* 0x00000005ff0d7e24 */ /* 0x000fce000f8e00ff */
.L_x_1:
[----:B------:R-:W-:Y:S02]  /*01a0*/  MOV R4, R16 ;  /* 0x0000001000047202 */ /* 0x000fe40000000f00 */
[----:B------:R-:W-:Y:S02]  /*01b0*/  MOV R6, R11 ;  /* 0x0000000b00067202 */ /* 0x000fe40000000f00 */
[----:B------:R-:W-:Y:S01]  /*01c0*/  MOV R7, R14 ;  /* 0x0000000e00077202 */ /* 0x000fe20000000f00 */
[----:B0-2---:R-:W2:Y:S04]  /*01d0*/  LDG.E R8, desc[UR10][R4.64+-0x20] ;  /* 0xffffe00a04087981 */ /* 0x005ea8000c1e1900 */
[----:B------:R-:W2:Y:S02]  /*01e0*/  LDG.E R9, desc[UR10][R6.64+-0x20] ;  /* 0xffffe00a06097981 */ /* 0x000ea4000c1e1900 */
[----:B--2---:R-:W-:Y:S01]  /*01f0*/  FADD R11, R8, R9 ;  /* 0x00000009080b7221 */ /* 0x004fe20000000000 */
[----:B------:R-:W-:Y:S01]  /*0200*/  IMAD.MOV.U32 R8, RZ, RZ, R10 ;  /* 0x000000ffff087224 */ /* 0x000fe200078e000a */
[----:B------:R-:W-:-:S05]  /*0210*/  MOV R9, R13 ;  /* 0x0000000d00097202 */ /* 0x000fca0000000f00 */
[----:B------:R0:W-:Y:S04]  /*0220*/  STG.E desc[UR10][R8.64+-0x20], R11 ;  /* 0xffffe00b08007986 */ /* 0x0001e8000c10190a */
[----:B------:R-:W2:Y:S04]  /*0230*/  LDG.E R10, desc[UR10][R4.64+-0x1c] ;  /* 0xffffe40a040a7981 */ /* 0x000ea8000c1e1900 */
[----:B------:R-:W2:Y:S02]  /*0240*/  LDG.E R13, desc[UR10][R6.64+-0x1c] ;  /* 0xffffe40a060d7981 */ /* 0x000ea4000c1e1900 */
[----:B--2---:R-:W-:-:S05]  /*0250*/  FADD R13, R10, R13 ;  /* 0x0000000d0a0d7221 */ /* 0x004fca0000000000 */
[----:B------:R1:W-:Y:S04]  /*0260*/  STG.E desc[UR10][R8.64+-0x1c], R13 ;  /* 0xffffe40d08007986 */ /* 0x0003e8000c10190a */
[----:B------:R-:W2:Y:S04]  /*0270*/  LDG.E R10, desc[UR10][R4.64+-0x18] ;  /* 0xffffe80a040a7981 */ /* 0x000ea8000c1e1900 */
[----:B------:R-:W2:Y:S02]  /*0280*/  LDG.E R15, desc[UR10][R6.64+-0x18] ;  /* 0xffffe80a060f7981 */ /* 0x000ea4000c1e1900 */
[----:B--2---:R-:W-:-:S05]  /*0290*/  FADD R15, R10, R15 ;  /* 0x0000000f0a0f7221 */ /* 0x004fca0000000000 */
[----:B------:R2:W-:Y:S04]  /*02a0*/  STG.E desc[UR10][R8.64+-0x18], R15 ;  /* 0xffffe80f08007986 */ /* 0x0005e8000c10190a */
[----:B------:R-:W3:Y:S04]  /*02b0*/  LDG.E R10, desc[UR10][R4.64+-0x14] ;  /* 0xffffec0a040a7981 */ /* 0x000ee8000c1e1900 */
[----:B------:R-:W3:Y:S02]  /*02c0*/  LDG.E R17, desc[UR10][R6.64+-0x14] ;  /* 0xffffec0a06117981 */ /* 0x000ee4000c1e1900 */
[----:B---3--:R-:W-:-:S05]  /*02d0*/  FADD R17, R10, R17 ;  /* 0x000000110a117221 */ /* 0x008fca0000000000 */
[----:B------:R3:W-:Y:S04]  /*02e0*/  STG.E desc[UR10][R8.64+-0x14], R17 ;  /* 0xffffec1108007986 */ /* 0x0007e8000c10190a */
[----:B------:R-:W4:Y:S04]  /*02f0*/  LDG.E R10, desc[UR10][R4.64+-0x10] ;  /* 0xfffff00a040a7981 */ /* 0x000f28000c1e1900 */
[----:B0-----:R-:W4:Y:S02]  /*0300*/  LDG.E R11, desc[UR10][R6.64+-0x10] ;  /* 0xfffff00a060b7981 */ /* 0x001f24000c1e1900 */
[----:B----4-:R-:W-:-:S05]  /*0310*/  FADD R11, R10, R11 ;  /* 0x0000000b0a0b7221 */ /* 0x010fca0000000000 */
[----:B------:R0:W-:Y:S04]  /*0320*/  STG.E desc[UR10][R8.64+-0x10], R11 ;  /* 0xfffff00b08007986 */ /* 0x0001e8000c10190a */
[----:B------:R-:W4:Y:S04]  /*0330*/  LDG.E R10, desc[UR10][R4.64+-0xc] ;  /* 0xfffff40a040a7981 */ /* 0x000f28000c1e1900 */
[----:B-1----:R-:W4:Y:S02]  /*0340*/  LDG.E R13, desc[UR10][R6.64+-0xc] ;  /* 0xfffff40a060d7981 */ /* 0x002f24000c1e1900 */
[----:B----4-:R-:W-:-:S05]  /*0350*/  FADD R13, R10, R13 ;  /* 0x0000000d0a0d7221 */ /* 0x010fca0000000000 */
[----:B------:R1:W-:Y:S04]  /*0360*/  STG.E desc[UR10][R8.64+-0xc], R13 ;  /* 0xfffff40d08007986 */ /* 0x0003e8000c10190a */
[----:B------:R-:W4:Y:S04]  /*0370*/  LDG.E R10, desc[UR10][R4.64+-0x8] ;  /* 0xfffff80a040a7981 */ /* 0x000f28000c1e1900 */
[----:B--2---:R-:W4:Y:S02]  /*0380*/  LDG.E R15, desc[UR10][R6.64+-0x8] ;  /* 0xfffff80a060f7981 */ /* 0x004f24000c1e1900 */
[----:B----4-:R-:W-:-:S05]  /*0390*/  FADD R15, R10, R15 ;  /* 0x0000000f0a0f7221 */ /* 0x010fca0000000000 */
[----:B------:R2:W-:Y:S04]  /*03a0*/  STG.E desc[UR10][R8.64+-0x8], R15 ;  /* 0xfffff80f08007986 */ /* 0x0005e8000c10190a */
[----:B------:R-:W4:Y:S04]  /*03b0*/  LDG.E R10, desc[UR10][R4.64+-0x4] ;  /* 0xfffffc0a040a7981 */ /* 0x000f28000c1e1900 */
[----:B---3--:R-:W4:Y:S02]  /*03c0*/  LDG.E R17, desc[UR10][R6.64+-0x4] ;  /* 0xfffffc0a06117981 */ /* 0x008f24000c1e1900 */
[----:B----4-:R-:W-:-:S05]  /*03d0*/  FADD R17, R10, R17 ;  /* 0x000000110a117221 */ /* 0x010fca0000000000 */
        /* <DEDUP_REMOVED lines=26> */
[----:B--2---:R-:W4:Y:S01]  /*0580*/  LDG.E R15, desc[UR10][R6.64+0x18] ;  /* 0x0000180a060f7981 */ /* 0x004f22000c1e1900 */
[----:B------:R-:W-:Y:S01]  /*0590*/  IADD3 R3, PT, PT, R3, 0x10, RZ ;  /* 0x0000001003037810 */ /* 0x000fe20007ffe0ff */
[----:B----4-:R-:W-:-:S05]  /*05a0*/  FADD R15, R10, R15 ;  /* 0x0000000f0a0f7221 */ /* 0x010fca0000000000 */
[----:B------:R2:W-:Y:S04]  /*05b0*/  STG.E desc[UR10][R8.64+0x18], R15 ;  /* 0x0000180f08007986 */ /* 0x0005e8000c10190a */
[----:B------:R4:W5:Y:S04]  /*05c0*/  LDG.E R10, desc[UR10][R4.64+0x1c] ;  /* 0x00001c0a040a7981 */ /* 0x000968000c1e1900 */
[----:B---3--:R-:W5:Y:S01]  /*05d0*/  LDG.E R17, desc[UR10][R6.64+0x1c] ;  /* 0x00001c0a06117981 */ /* 0x008f62000c1e1900 */
[----:B------:R-:W-:Y:S02]  /*05e0*/  ISETP.NE.AND P1, PT, R3, RZ, PT ;  /* 0x000000ff0300720c */ /* 0x000fe40003f25270 */
[----:B0-----:R-:W-:-:S02]  /*05f0*/  IADD3 R11, P3, PT, R6, 0x40, RZ ;  /* 0x00000040060b7810 */ /* 0x001fc40007f7e0ff */
[----:B------:R-:W-:-:S03]  /*0600*/  IADD3 R16, P2, PT, R4, 0x40, RZ ;  /* 0x0000004004107810 */ /* 0x000fc60007f5e0ff */
[----:B------:R-:W-:Y:S01]  /*0610*/  IMAD.X R14, RZ, RZ, R7, P3 ;  /* 0x000000ffff0e7224 */ /* 0x000fe200018e0607 */
[----:B----4-:R-:W-:Y:S01]  /*0620*/  IADD3.X R5, PT, PT, RZ, R5, RZ, P2, !PT ;  /* 0x00000005ff057210 */ /* 0x010fe200017fe4ff */
[----:B-----5:R-:W-:Y:S01]  /*0630*/  FADD R17, R10, R17 ;  /* 0x000000110a117221 */ /* 0x020fe20000000000 */
[----:B------:R-:W-:-:S04]  /*0640*/  IADD3 R10, P4, PT, R8, 0x40, RZ ;  /* 0x00000040080a7810 */ /* 0x000fc80007f9e0ff */
[----:B------:R2:W-:Y:S01]  /*0650*/  STG.E desc[UR10][R8.64+0x1c], R17 ;  /* 0x00001c1108007986 */ /* 0x0005e2000c10190a */
[----:B-1----:R-:W-:Y:S01]  /*0660*/  IADD3.X R13, PT, PT, RZ, R9, RZ, P4, !PT ;  /* 0x00000009ff0d7210 */ /* 0x002fe200027fe4ff */
[----:B------:R-:W-:Y:S07]  /*0670*/  @P1 BRA `(.L_x_1) ;  /* 0xfffffff800c81947 */ /* 0x000fee000383ffff */
.L_x_0:
[----:B0-----:R-:W-:Y:S05]  /*0680*/  @!P0 EXIT ;  /* 0x000000000000894d */ /* 0x001fea0003800000 */
[----:B------:R-:W-:Y:S02]  /*0690*/  ISETP.GE.U32.AND P0, PT, R12, 0x8, PT ;  /* 0x000000080c00780c */ /* 0x000fe40003f06070 */
[----:B------:R-:W-:-:S04]  /*06a0*/  LOP3.LUT R14, R2, 0x7, RZ, 0xc0, !PT ;  /* 0x00000007020e7812 */ /* 0x000fc800078ec0ff */
[----:B------:R-:W-:-:S07]  /*06b0*/  ISETP.NE.AND P1, PT, R14, RZ, PT ;  /* 0x000000ff0e00720c */ /* 0x000fce0003f25270 */
[----:B------:R-:W-:Y:S06]  /*06c0*/  @!P0 BRA `(.L_x_2) ;  /* 0x00000000009c8947 */ /* 0x000fec0003800000 */
[----:B------:R-:W0:Y:S08]  /*06d0*/  LDC.64 R4, c[0x0][0x388] ;  /* 0x0000e200ff047b82 */ /* 0x000e300000000a00 */
[----:B------:R-:W1:Y:S08]  /*06e0*/  LDC.64 R6, c[0x0][0x390] ;  /* 0x0000e400ff067b82 */ /* 0x000e700000000a00 */
[----:B--2---:R-:W2:Y:S01]  /*06f0*/  LDC.64 R8, c[0x0][0x398] ;  /* 0x0000e600ff087b82 */ /* 0x004ea20000000a00 */
[----:B0-----:R-:W-:-:S05]  /*0700*/  IMAD.WIDE.U32 R4, R0, 0x4, R4 ;  /* 0x0000000400047825 */ /* 0x001fca00078e0004 */
[----:B------:R-:W3:Y:S01]  /*0710*/  LDG.E R3, desc[UR10][R4.64] ;  /* 0x0000000a04037981 */ /* 0x000ee2000c1e1900 */
[----:B-1----:R-:W-:-:S05]  /*0720*/  IMAD.WIDE.U32 R6, R0, 0x4, R6 ;  /* 0x0000000400067825 */ /* 0x002fca00078e0006 */
[----:B------:R-:W3:Y:S01]  /*0730*/  LDG.E R10, desc[UR10][R6.64] ;  /* 0x0000000a060a7981 */ /* 0x000ee2000c1e1900 */
[----:B--2---:R-:W-:-:S04]  /*0740*/  IMAD.WIDE.U32 R8, R0, 0x4, R8 ;  /* 0x0000000400087825 */ /* 0x004fc800078e0008 */
[----:B---3--:R-:W-:-:S05]  /*0750*/  FADD R3, R3, R10 ;  /* 0x0000000a03037221 */ /* 0x008fca0000000000 */
        /* <DEDUP_REMOVED lines=13> */
[----:B0-----:R-:W4:Y:S04]  /*0830*/  LDG.E R3, desc[UR10][R4.64+0x10] ;  /* 0x0000100a04037981 */ /* 0x001f28000c1e1900 */
[----:B------:R-:W4:Y:S02]  /*0840*/  LDG.E R10, desc[UR10][R6.64+0x10] ;  /* 0x0000100a060a7981 */ /* 0x000f24000c1e1900 */
        /* <DEDUP_REMOVED lines=10> */
[----:B------:R-:W2:Y:S04]  /*08f0*/  LDG.E R10, desc[UR10][R4.64+0x1c] ;  /* 0x00001c0a040a7981 */ /* 0x000ea8000c1e1900 */
[----:B---3--:R-:W2:Y:S01]  /*0900*/  LDG.E R15, desc[UR10][R6.64+0x1c] ;  /* 0x00001c0a060f7981 */ /* 0x008ea2000c1e1900 */
[----:B------:R-:W-:Y:S01]  /*0910*/  IADD3 R0, PT, PT, R0, 0x8, RZ ;  /* 0x0000000800007810 */ /* 0x000fe20007ffe0ff */
[----:B--2---:R-:W-:-:S05]  /*0920*/  FADD R15, R10, R15 ;  /* 0x0000000f0a0f7221 */ /* 0x004fca0000000000 */
[----:B------:R0:W-:Y:S02]  /*0930*/  STG.E desc[UR10][R8.64+0x1c], R15 ;  /* 0x00001c0f08007986 */ /* 0x0001e4000c10190a */
.L_x_2:
[----:B------:R-:W-:Y:S05]  /*0940*/  @!P1 EXIT ;  /* 0x000000000000994d */ /* 0x000fea0003800000 */
[----:B------:R-:W-:Y:S02]  /*0950*/  ISETP.GE.U32.AND P0, PT, R14, 0x4, PT ;  /* 0x000000040e00780c */ /* 0x000fe40003f06070 */
[----:B------:R-:W-:-:S04]  /*0960*/  LOP3.LUT R2, R2, 0x3, RZ, 0xc0, !PT ;  /* 0x0000000302027812 */ /* 0x000fc800078ec0ff */
[----:B------:R-:W-:-:S07]  /*0970*/  ISETP.NE.AND P1, PT, R2, RZ, PT ;  /* 0x000000ff0200720c */ /* 0x000fce0003f25270 */
[----:B------:R-:W-:Y:S06]  /*0980*/  @!P0 BRA `(.L_x_3) ;  /* 0x00000000005c8947 */ /* 0x000fec0003800000 */
[----:B------:R-:W1:Y:S08]  /*0990*/  LDC.64 R4, c[0x0][0x388] ;  /* 0x0000e200ff047b82 */ /* 0x000e700000000a00 */
[----:B------:R-:W3:Y:S08]  /*09a0*/  LDC.64 R6, c[0x0][0x390] ;  /* 0x0000e400ff067b82 */ /* 0x000ef00000000a00 */
[----:B0-2---:R-:W0:Y:S01]  /*09b0*/  LDC.64 R8, c[0x0][0x398] ;  /* 0x0000e600ff087b82 */ /* 0x005e220000000a00 */
[----:B-1----:R-:W-:-:S05]  /*09c0*/  IMAD.WIDE.U32 R4, R0, 0x4, R4 ;  /* 0x0000000400047825 */ /* 0x002fca00078e0004 */
[----:B------:R-:W2:Y:S01]  /*09d0*/  LDG.E R3, desc[UR10][R4.64] ;  /* 0x0000000a04037981 */ /* 0x000ea2000c1e1900 */
[----:B---3--:R-:W-:-:S05]  /*09e0*/  IMAD.WIDE.U32 R6, R0, 0x4, R6 ;  /* 0x0000000400067825 */ /* 0x008fca00078e0006 */
[----:B------:R-:W2:Y:S01]  /*09f0*/  LDG.E R10, desc[UR10][R6.64] ;  /* 0x0000000a060a7981 */ /* 0x000ea2000c1e1900 */
[----:B0-----:R-:W-:-:S04]  /*0a00*/  IMAD.WIDE.U32 R8, R0, 0x4, R8 ;  /* 0x0000000400087825 */ /* 0x001fc800078e0008 */
[----:B--2---:R-:W-:-:S05]  /*0a10*/  FADD R3, R3, R10 ;  /* 0x0000000a03037221 */ /* 0x004fca0000000000 */
        /* <DEDUP_REMOVED lines=9> */
[----:B------:R-:W2:Y:S04]  /*0ab0*/  LDG.E R10, desc[UR10][R4.64+0xc] ;  /* 0x00000c0a040a7981 */ /* 0x000ea8000c1e1900 */
[----:B------:R-:W2:Y:S01]  /*0ac0*/  LDG.E R15, desc[UR10][R6.64+0xc] ;  /* 0x00000c0a060f7981 */ /* 0x000ea2000c1e1900 */
[----:B------:R-:W-:Y:S01]  /*0ad0*/  IADD3 R0, PT, PT, R0, 0x4, RZ ;  /* 0x0000000400007810 */ /* 0x000fe20007ffe0ff */
[----:B--2---:R-:W-:-:S05]  /*0ae0*/  FADD R15, R10, R15 ;  /* 0x0000000f0a0f7221 */ /* 0x004fca0000000000 */
[----:B------:R1:W-:Y:S02]  /*0af0*/  STG.E desc[UR10][R8.64+0xc], R15 ;  /* 0x00000c0f08007986 */ /* 0x0003e4000c10190a */
.L_x_3:
[----:B------:R-:W-:Y:S05]  /*0b00*/  @!P1 EXIT ;  /* 0x000000000000994d */ /* 0x000fea0003800000 */
[----:B------:R-:W3:Y:S08]  /*0b10*/  LDC.64 R4, c[0x0][0x398] ;  /* 0x0000e600ff047b82 */ /* 0x000ef00000000a00 */
[----:B------:R-:W4:Y:S08]  /*0b20*/  LDC.64 R6, c[0x0][0x390] ;  /* 0x0000e400ff067b82 */ /* 0x000f300000000a00 */
[----:B012---:R-:W0:Y:S01]  /*0b30*/  LDC.64 R8, c[0x0][0x388] ;  /* 0x0000e200ff087b82 */ /* 0x007e220000000a00 */
[----:B---3--:R-:W-:-:S04]  /*0b40*/  IMAD.WIDE.U32 R4, R0, 0x4, R4 ;  /* 0x0000000400047825 */ /* 0x008fc800078e0004 */
[----:B------:R-:W-:Y:S01]  /*0b50*/  IMAD.MOV.U32 R10, RZ, RZ, R4 ;  /* 0x000000ffff0a7224 */ /* 0x000fe200078e0004 */
[----:B------:R-:W-:Y:S01]  /*0b60*/  MOV R13, R5 ;  /* 0x00000005000d7202 */ /* 0x000fe20000000f00 */
[----:B----4-:R-:W-:-:S05]  /*0b70*/  IMAD.WIDE.U32 R6, R0, 0x4, R6 ;  /* 0x0000000400067825 */ /* 0x010fca00078e0006 */
[----:B------:R-:W-:Y:S01]  /*0b80*/  MOV R11, R7 ;  /* 0x00000007000b7202 */ /* 0x000fe20000000f00 */
[----:B0-----:R-:W-:Y:S01]  /*0b90*/  IMAD.WIDE.U32 R8, R0, 0x4, R8 ;  /* 0x0000000400087825 */ /* 0x001fe200078e0008 */
[----:B------:R-:W-:-:S07]  /*0ba0*/  IADD3 R0, PT, PT, -R2, RZ, RZ ;  /* 0x000000ff02007210 */ /* 0x000fce0007ffe1ff */
.L_x_4:
[----:B0-----:R-:W-:Y:S01]  /*0bb0*/  IMAD.MOV.U32 R2, RZ, RZ, R8 ;  /* 0x000000ffff027224 */ /* 0x001fe200078e0008 */
[----:B------:R-:W-:Y:S02]  /*0bc0*/  MOV R5, R11 ;  /* 0x0000000b00057202 */ /* 0x000fe40000000f00 */
[----:B------:R-:W-:Y:S02]  /*0bd0*/  MOV R3, R9 ;  /* 0x0000000900037202 */ /* 0x000fe40000000f00 */
[----:B------:R-:W-:-:S03]  /*0be0*/  MOV R4, R6 ;  /* 0x0000000600047202 */ /* 0x000fc60000000f00 */
[----:B------:R0:W2:Y:S04]  /*0bf0*/  LDG.E R2, desc[UR10][R2.64] ;  /* 0x0000000a02027981 */ /* 0x0000a8000c1e1900 */
[----:B------:R-:W2:Y:S01]  /*0c00*/  LDG.E R5, desc[UR10][R4.64] ;  /* 0x0000000a04057981 */ /* 0x000ea2000c1e1900 */
[----:B------:R-:W-:Y:S02]  /*0c10*/  IADD3 R0, PT, PT, R0, 0x1, RZ ;  /* 0x0000000100007810 */ /* 0x000fe40007ffe0ff */
[----:B------:R-:W-:Y:S02]  /*0c20*/  IADD3 R6, P2, PT, R6, 0x4, RZ ;  /* 0x0000000406067810 */ /* 0x000fe40007f5e0ff */
[----:B------:R-:W-:Y:S01]  /*0c30*/  ISETP.NE.AND P0, PT, R0, RZ, PT ;  /* 0x000000ff0000720c */ /* 0x000fe20003f05270 */
[----:B0-----:R-:W-:Y:S01]  /*0c40*/  IMAD.MOV.U32 R3, RZ, RZ, R13 ;  /* 0x000000ffff037224 */ /* 0x001fe200078e000d */
[----:B------:R-:W-:-:S02]  /*0c50*/  IADD3 R8, P3, PT, R8, 0x4, RZ ;  /* 0x0000000408087810 */ /* 0x000fc40007f7e0ff */
[----:B------:R-:W-:Y:S02]  /*0c60*/  IADD3.X R11, PT, PT, RZ, R11, RZ, P2, !PT ;  /* 0x0000000bff0b7210 */ /* 0x000fe400017fe4ff */
[----:B------:R-:W-:Y:S01]  /*0c70*/  IADD3.X R9, PT, PT, RZ, R9, RZ, P3, !PT ;  /* 0x00000009ff097210 */ /* 0x000fe20001ffe4ff */
[----:B--2---:R-:W-:Y:S01]  /*0c80*/  FADD R7, R2, R5 ;  /* 0x0000000502077221 */ /* 0x004fe20000000000 */
[----:B------:R-:W-:Y:S02]  /*0c90*/  MOV R2, R10 ;  /* 0x0000000a00027202 */ /* 0x000fe40000000f00 */
[----:B------:R-:W-:-:S03]  /*0ca0*/  IADD3 R10, P1, PT, R10, 0x4, RZ ;  /* 0x000000040a0a7810 */ /* 0x000fc60007f3e0ff */
[----:B------:R0:W-:Y:S01]  /*0cb0*/  STG.E desc[UR10][R2.64], R7 ;  /* 0x0000000702007986 */ /* 0x0001e2000c10190a */
[----:B------:R-:W-:Y:S01]  /*0cc0*/  IADD3.X R13, PT, PT, RZ, R13, RZ, P1, !PT ;  /* 0x0000000dff0d7210 */ /* 0x000fe20000ffe4ff */
[----:B------:R-:W-:Y:S08]  /*0cd0*/  @P0 BRA `(.L_x_4) ;  /* 0xfffffffc00b40947 */ /* 0x000ff0000383ffff */
[----:B------:R-:W-:Y:S05]  /*0ce0*/  EXIT ;  /* 0x000000000000794d */ /* 0x000fea0003800000 */
.L_x_5:
[----:B------:R-:W-:-:S00]  /*0cf0*/  BRA `(.L_x_5) ;  /* 0xfffffffc00fc7947 */ /* 0x000fc0000383ffff */
[----:B------:R-:W-:-:S00]  /*0d00*/  NOP ;  /* 0x0000000000007918 */ /* 0x000fc00000000000 */
[----:B------:R-:W-:-:S00]  /*0d10*/  NOP ;  /* 0x0000000000007918 */ /* 0x000fc00000000000 */
[----:B------:R-:W-:-:S00]  /*0d20*/  NOP ;  /* 0x0000000000007918 */ /* 0x000fc00000000000 */
[----:B------:R-:W-:-:S00]  /*0d30*/  NOP ;  /* 0x0000000000007918 */ /* 0x000fc00000000000 */
[----:B------:R-:W-:-:S00]  /*0d40*/  NOP ;  /* 0x0000000000007918 */ /* 0x000fc00000000000 */
[----:B------:R-:W-:-:S00]  /*0d50*/  NOP ;  /* 0x0000000000007918 */ /* 0x000fc00000000000 */
[----:B------:R-:W-:-:S00]  /*0d60*/  NOP ;  /* 0x0000000000007918 */ /* 0x000fc00000000000 */
[----:B------:R-:W-:-:S00]  /*0d70*/  NOP ;  /* 0x0000000000007918 */ /* 0x000fc00000000000 */
.L_x_6:


//--------------------- .nv.shared.reserved.0     --------------------------
	.section	.nv.shared.reserved.0,"aw",@nobits
	.weak		__nv_reservedSMEM_offset_0_alias
	.size		__nv_reservedSMEM_offset_0_alias, 0, 64
	.other		__nv_reservedSMEM_offset_0_alias,@"STO_CUDA_RESERVED_SHARED STV_DEFAULT"
__nv_reservedSMEM_offset_0_alias:
	.zero		0
	.zero		64


//--------------------- .nv.constant0._Z14vectorAdditioniPfS_S_ --------------------------
	.section	.nv.constant0._Z14vectorAdditioniPfS_S_,"a",@progbits
	.sectionflags	@""
	.align	4
.nv.constant0._Z14vectorAdditioniPfS_S_:
	.zero		928


//--------------------- SYMBOLS --------------------------

	.type		.nv.reservedSmem.offset0,@object
	.size		.nv.reservedSmem.offset0,0x4
